//
// Generated by NVIDIA NVVM Compiler
//
// Compiler Build ID: CL-36424714
// Cuda compilation tools, release 13.0, V13.0.88
// Based on NVVM 20.0.0
//

.version 9.0
.target sm_100
.address_size 64

	// .globl	_Z6matMuliPfS_S_

.visible .entry _Z6matMuliPfS_S_(
	.param .u32 _Z6matMuliPfS_S__param_0,
	.param .u64 .ptr .align 1 _Z6matMuliPfS_S__param_1,
	.param .u64 .ptr .align 1 _Z6matMuliPfS_S__param_2,
	.param .u64 .ptr .align 1 _Z6matMuliPfS_S__param_3
)
{
	.reg .pred 	%p<10>;
	.reg .b32 	%r<81>;
	.reg .b32 	%f<67>;
	.reg .b64 	%rd<48>;

	ld.param.u32 	%r44, [_Z6matMuliPfS_S__param_0];
	ld.param.u64 	%rd5, [_Z6matMuliPfS_S__param_1];
	ld.param.u64 	%rd6, [_Z6matMuliPfS_S__param_2];
	ld.param.u64 	%rd4, [_Z6matMuliPfS_S__param_3];
	cvta.to.global.u64 	%rd1, %rd6;
	cvta.to.global.u64 	%rd2, %rd5;
	mov.u32 	%r45, %ctaid.x;
	mov.u32 	%r46, %ntid.x;
	mov.u32 	%r47, %tid.x;
	mad.lo.s32 	%r1, %r45, %r46, %r47;
	mov.u32 	%r48, %ctaid.y;
	mov.u32 	%r49, %ntid.y;
	mul.lo.s32 	%r2, %r48, %r49;
	mov.u32 	%r3, %tid.y;
	add.s32 	%r50, %r2, %r3;
	max.s32 	%r51, %r1, %r50;
	setp.ge.s32 	%p1, %r51, %r44;
	@%p1 bra 	$L__BB0_13;
	mul.lo.s32 	%r5, %r1, %r44;
	and.b32  	%r6, %r44, 7;
	setp.lt.u32 	%p2, %r44, 8;
	mov.b32 	%r79, 0;
	mov.f32 	%f66, 0f00000000;
	@%p2 bra 	$L__BB0_4;
	and.b32  	%r79, %r44, 2147483640;
	neg.s32 	%r77, %r79;
	add.s32 	%r53, %r3, %r44;
	add.s32 	%r76, %r53, %r2;
	shl.b32 	%r10, %r44, 3;
	shl.b32 	%r54, %r44, 1;
	add.s32 	%r75, %r50, %r54;
	mad.lo.s32 	%r74, %r44, 3, %r50;
	shl.b32 	%r55, %r44, 2;
	add.s32 	%r73, %r50, %r55;
	mad.lo.s32 	%r72, %r44, 5, %r50;
	mad.lo.s32 	%r71, %r44, 6, %r50;
	mad.lo.s32 	%r70, %r44, 7, %r50;
	add.s64 	%rd3, %rd2, 16;
	mov.f32 	%f66, 0f00000000;
	mov.u32 	%r68, %r5;
	mov.u32 	%r69, %r50;
$L__BB0_3:
	.pragma "nounroll";
	mul.wide.s32 	%rd7, %r68, 4;
	add.s64 	%rd8, %rd3, %rd7;
	ld.global.f32 	%f16, [%rd8+-16];
	mul.wide.u32 	%rd9, %r69, 4;
	add.s64 	%rd10, %rd1, %rd9;
	ld.global.f32 	%f17, [%rd10];
	fma.rn.f32 	%f18, %f16, %f17, %f66;
	ld.global.f32 	%f19, [%rd8+-12];
	mul.wide.u32 	%rd11, %r76, 4;
	add.s64 	%rd12, %rd1, %rd11;
	ld.global.f32 	%f20, [%rd12];
	fma.rn.f32 	%f21, %f19, %f20, %f18;
	ld.global.f32 	%f22, [%rd8+-8];
	mul.wide.u32 	%rd13, %r75, 4;
	add.s64 	%rd14, %rd1, %rd13;
	ld.global.f32 	%f23, [%rd14];
	fma.rn.f32 	%f24, %f22, %f23, %f21;
	ld.global.f32 	%f25, [%rd8+-4];
	mul.wide.u32 	%rd15, %r74, 4;
	add.s64 	%rd16, %rd1, %rd15;
	ld.global.f32 	%f26, [%rd16];
	fma.rn.f32 	%f27, %f25, %f26, %f24;
	ld.global.f32 	%f28, [%rd8];
	mul.wide.u32 	%rd17, %r73, 4;
	add.s64 	%rd18, %rd1, %rd17;
	ld.global.f32 	%f29, [%rd18];
	fma.rn.f32 	%f30, %f28, %f29, %f27;
	ld.global.f32 	%f31, [%rd8+4];
	mul.wide.u32 	%rd19, %r72, 4;
	add.s64 	%rd20, %rd1, %rd19;
	ld.global.f32 	%f32, [%rd20];
	fma.rn.f32 	%f33, %f31, %f32, %f30;
	ld.global.f32 	%f34, [%rd8+8];
	mul.wide.u32 	%rd21, %r71, 4;
	add.s64 	%rd22, %rd1, %rd21;
	ld.global.f32 	%f35, [%rd22];
	fma.rn.f32 	%f36, %f34, %f35, %f33;
	ld.global.f32 	%f37, [%rd8+12];
	mul.wide.u32 	%rd23, %r70, 4;
	add.s64 	%rd24, %rd1, %rd23;
	ld.global.f32 	%f38, [%rd24];
	fma.rn.f32 	%f66, %f37, %f38, %f36;
	add.s32 	%r77, %r77, 8;
	add.s32 	%r76, %r76, %r10;
	add.s32 	%r75, %r75, %r10;
	add.s32 	%r74, %r74, %r10;
	add.s32 	%r73, %r73, %r10;
	add.s32 	%r72, %r72, %r10;
	add.s32 	%r71, %r71, %r10;
	add.s32 	%r70, %r70, %r10;
	add.s32 	%r69, %r69, %r10;
	add.s32 	%r68, %r68, 8;
	setp.ne.s32 	%p3, %r77, 0;
	@%p3 bra 	$L__BB0_3;
$L__BB0_4:
	setp.eq.s32 	%p4, %r6, 0;
	@%p4 bra 	$L__BB0_12;
	and.b32  	%r38, %r44, 3;
	setp.lt.u32 	%p5, %r6, 4;
	@%p5 bra 	$L__BB0_7;
	add.s32 	%r56, %r79, %r5;
	mul.wide.s32 	%rd25, %r56, 4;
	add.s64 	%rd26, %rd2, %rd25;
	ld.global.f32 	%f40, [%rd26];
	mad.lo.s32 	%r57, %r79, %r44, %r50;
	mul.wide.u32 	%rd27, %r57, 4;
	add.s64 	%rd28, %rd1, %rd27;
	ld.global.f32 	%f41, [%rd28];
	fma.rn.f32 	%f42, %f40, %f41, %f66;
	ld.global.f32 	%f43, [%rd26+4];
	add.s32 	%r58, %r57, %r44;
	mul.wide.u32 	%rd29, %r58, 4;
	add.s64 	%rd30, %rd1, %rd29;
	ld.global.f32 	%f44, [%rd30];
	fma.rn.f32 	%f45, %f43, %f44, %f42;
	ld.global.f32 	%f46, [%rd26+8];
	add.s32 	%r59, %r58, %r44;
	mul.wide.u32 	%rd31, %r59, 4;
	add.s64 	%rd32, %rd1, %rd31;
	ld.global.f32 	%f47, [%rd32];
	fma.rn.f32 	%f48, %f46, %f47, %f45;
	ld.global.f32 	%f49, [%rd26+12];
	add.s32 	%r60, %r59, %r44;
	mul.wide.u32 	%rd33, %r60, 4;
	add.s64 	%rd34, %rd1, %rd33;
	ld.global.f32 	%f50, [%rd34];
	fma.rn.f32 	%f66, %f49, %f50, %f48;
	add.s32 	%r79, %r79, 4;
$L__BB0_7:
	setp.eq.s32 	%p6, %r38, 0;
	@%p6 bra 	$L__BB0_12;
	setp.eq.s32 	%p7, %r38, 1;
	@%p7 bra 	$L__BB0_10;
	add.s32 	%r61, %r79, %r5;
	mul.wide.s32 	%rd35, %r61, 4;
	add.s64 	%rd36, %rd2, %rd35;
	ld.global.f32 	%f52, [%rd36];
	mad.lo.s32 	%r62, %r79, %r44, %r50;
	mul.wide.u32 	%rd37, %r62, 4;
	add.s64 	%rd38, %rd1, %rd37;
	ld.global.f32 	%f53, [%rd38];
	fma.rn.f32 	%f54, %f52, %f53, %f66;
	ld.global.f32 	%f55, [%rd36+4];
	add.s32 	%r63, %r62, %r44;
	mul.wide.u32 	%rd39, %r63, 4;
	add.s64 	%rd40, %rd1, %rd39;
	ld.global.f32 	%f56, [%rd40];
	fma.rn.f32 	%f66, %f55, %f56, %f54;
	add.s32 	%r79, %r79, 2;
$L__BB0_10:
	and.b32  	%r64, %r44, 1;
	setp.eq.b32 	%p8, %r64, 1;
	not.pred 	%p9, %p8;
	@%p9 bra 	$L__BB0_12;
	add.s32 	%r65, %r79, %r5;
	mul.wide.s32 	%rd41, %r65, 4;
	add.s64 	%rd42, %rd2, %rd41;
	ld.global.f32 	%f57, [%rd42];
	mad.lo.s32 	%r66, %r79, %r44, %r50;
	mul.wide.u32 	%rd43, %r66, 4;
	add.s64 	%rd44, %rd1, %rd43;
	ld.global.f32 	%f58, [%rd44];
	fma.rn.f32 	%f66, %f57, %f58, %f66;
$L__BB0_12:
	add.s32 	%r67, %r5, %r50;
	cvta.to.global.u64 	%rd45, %rd4;
	mul.wide.s32 	%rd46, %r67, 4;
	add.s64 	%rd47, %rd45, %rd46;
	st.global.f32 	[%rd47], %f66;
$L__BB0_13:
	ret;

}


// ===== COMPILED SASS (sm_100) =====

	.target	sm_100

	.elftype	@"ET_EXEC"


//--------------------- .note.nv.tkinfo           --------------------------
	.section	.note.nv.tkinfo,"",@"SHT_NOTE"
	.sectionflags	@"SHF_NOTE_NV_TKINFO"
	.tkinfo
        /*0018*/ 	.word	0x00000002
        /*0030*/ 	.string	""
        /*0030*/ 	.string	"ptxas"
        /*0030*/ 	.string	"Cuda compilation tools, release 13.0, V13.0.88"
        /*0030*/ 	.string	"Build cuda_13.0.r13.0/compiler.36424714_0"
        /*0030*/ 	.string	"-arch sm_100 -m 64 "



//--------------------- .note.nv.cuinfo           --------------------------
	.section	.note.nv.cuinfo,"",@"SHT_NOTE"
	.sectionflags	@"SHF_NOTE_NV_CUINFO"
        /*0018*/ 	.short	0x0002
        /*001a*/ 	.short	0x0064
        /*001c*/ 	.short	0x0082
	.zero		2


//--------------------- .nv.info                  --------------------------
	.section	.nv.info,"",@"SHT_CUDA_INFO"
	.align	4


	//----- nvinfo : EIATTR_REGCOUNT
	.align		4
        /*0000*/ 	.byte	0x04, 0x2f
        /*0002*/ 	.short	(.L_1 - .L_0)
	.align		4
.L_0:
        /*0004*/ 	.word	index@(_Z6matMuliPfS_S_)
        /*0008*/ 	.word	0x00000020


	//----- nvinfo : EIATTR_FRAME_SIZE
	.align		4
.L_1:
        /*000c*/ 	.byte	0x04, 0x11
        /*000e*/ 	.short	(.L_3 - .L_2)
	.align		4
.L_2:
        /*0010*/ 	.word	index@(_Z6matMuliPfS_S_)
        /*0014*/ 	.word	0x00000000


	//----- nvinfo : EIATTR_MIN_STACK_SIZE
	.align		4
.L_3:
        /*0018*/ 	.byte	0x04, 0x12
        /*001a*/ 	.short	(.L_5 - .L_4)
	.align		4
.L_4:
        /*001c*/ 	.word	index@(_Z6matMuliPfS_S_)
        /*0020*/ 	.word	0x00000000
.L_5:


//--------------------- .nv.compat                --------------------------
	.section	.nv.compat,"",@"SHT_CUDA_COMPAT_INFO"
	.align	4
        /*0000*/ 	.byte	0x02, 0x09, 0x00, 0x00, 0x02, 0x02, 0x01, 0x00, 0x02, 0x05, 0x05, 0x00, 0x03, 0x07, 0x01, 0x01
        /*0010*/ 	.byte	0x02, 0x03, 0x00, 0x00, 0x02, 0x06, 0x01, 0x00, 0x04, 0x0b, 0x08, 0x00, 0x09, 0x00, 0x00, 0x00
        /*0020*/ 	.byte	0x00, 0x00, 0x00, 0x00


//--------------------- .nv.info._Z6matMuliPfS_S_ --------------------------
	.section	.nv.info._Z6matMuliPfS_S_,"",@"SHT_CUDA_INFO"
	.sectionflags	@""
	.align	4


	//----- nvinfo : EIATTR_CUDA_API_VERSION
	.align		4
        /*0000*/ 	.byte	0x04, 0x37
        /*0002*/ 	.short	(.L_7 - .L_6)
.L_6:
        /*0004*/ 	.word	0x00000082


	//----- nvinfo : EIATTR_KPARAM_INFO
	.align		4
.L_7:
        /*0008*/ 	.byte	0x04, 0x17
        /*000a*/ 	.short	(.L_9 - .L_8)
.L_8:
        /*000c*/ 	.word	0x00000000
        /*0010*/ 	.short	0x0003
        /*0012*/ 	.short	0x0018
        /*0014*/ 	.byte	0x00, 0xf5, 0x21, 0x00


	//----- nvinfo : EIATTR_KPARAM_INFO
	.align		4
.L_9:
        /*0018*/ 	.byte	0x04, 0x17
        /*001a*/ 	.short	(.L_11 - .L_10)
.L_10:
        /*001c*/ 	.word	0x00000000
        /*0020*/ 	.short	0x0002
        /*0022*/ 	.short	0x0010
        /*0024*/ 	.byte	0x00, 0xf5, 0x21, 0x00


	//----- nvinfo : EIATTR_KPARAM_INFO
	.align		4
.L_11:
        /*0028*/ 	.byte	0x04, 0x17
        /*002a*/ 	.short	(.L_13 - .L_12)
.L_12:
        /*002c*/ 	.word	0x00000000
        /*0030*/ 	.short	0x0001
        /*0032*/ 	.short	0x0008
        /*0034*/ 	.byte	0x00, 0xf5, 0x21, 0x00


	//----- nvinfo : EIATTR_KPARAM_INFO
	.align		4
.L_13:
        /*0038*/ 	.byte	0x04, 0x17
        /*003a*/ 	.short	(.L_15 - .L_14)
.L_14:
        /*003c*/ 	.word	0x00000000
        /*0040*/ 	.short	0x0000
        /*0042*/ 	.short	0x0000
        /*0044*/ 	.byte	0x00, 0xf0, 0x11, 0x00


	//----- nvinfo : EIATTR_SPARSE_MMA_MASK
	.align		4
.L_15:
        /*0048*/ 	.byte	0x03, 0x50
        /*004a*/ 	.short	0x0000


	//----- nvinfo : EIATTR_MAXREG_COUNT
	.align		4
        /*004c*/ 	.byte	0x03, 0x1b
        /*004e*/ 	.short	0x00ff


	//----- nvinfo : EIATTR_MERCURY_ISA_VERSION
	.align		4
        /*0050*/ 	.byte	0x03, 0x5f
        /*0052*/ 	.short	0x0101


	//----- nvinfo : EIATTR_VRC_CTA_INIT_COUNT
	.align		4
        /*0054*/ 	.byte	0x02, 0x4a
	.zero		1
	.zero		1


	//----- nvinfo : EIATTR_EXIT_INSTR_OFFSETS
	.align		4
        /*0058*/ 	.byte	0x04, 0x1c
        /*005a*/ 	.short	(.L_17 - .L_16)


	//   ....[0]....
.L_16:
        /*005c*/ 	.word	0x000000d0


	//   ....[1]....
        /*0060*/ 	.word	0x00000930


	//----- nvinfo : EIATTR_CBANK_PARAM_SIZE
	.align		4
.L_17:
        /*0064*/ 	.byte	0x03, 0x19
        /*0066*/ 	.short	0x0020


	//----- nvinfo : EIATTR_PARAM_CBANK
	.align		4
        /*0068*/ 	.byte	0x04, 0x0a
        /*006a*/ 	.short	(.L_19 - .L_18)
	.align		4
.L_18:
        /*006c*/ 	.word	index@(.nv.constant0._Z6matMuliPfS_S_)
        /*0070*/ 	.short	0x0380
        /*0072*/ 	.short	0x0020


	//----- nvinfo : EIATTR_SW_WAR
	.align		4
.L_19:
        /*0074*/ 	.byte	0x04, 0x36
        /*0076*/ 	.short	(.L_21 - .L_20)
.L_20:
        /*0078*/ 	.word	0x00000008
.L_21:


//--------------------- .nv.callgraph             --------------------------
	.section	.nv.callgraph,"",@"SHT_CUDA_CALLGRAPH"
	.align	4
	.sectionentsize	8
	.align		4
        /*0000*/ 	.word	0x00000000
	.align		4
        /*0004*/ 	.word	0xffffffff
	.align		4
        /*0008*/ 	.word	0x00000000
	.align		4
        /*000c*/ 	.word	0xfffffffe
	.align		4
        /*0010*/ 	.word	0x00000000
	.align		4
        /*0014*/ 	.word	0xfffffffd
	.align		4
        /*0018*/ 	.word	0x00000000
	.align		4
        /*001c*/ 	.word	0xfffffffc


//--------------------- .text._Z6matMuliPfS_S_    --------------------------
	.section	.text._Z6matMuliPfS_S_,"ax",@progbits
	.align	128
        .global         _Z6matMuliPfS_S_
        .type           _Z6matMuliPfS_S_,@function
        .size           _Z6matMuliPfS_S_,(.L_x_5 - _Z6matMuliPfS_S_)
        .other          _Z6matMuliPfS_S_,@"STO_CUDA_ENTRY STV_DEFAULT"
_Z6matMuliPfS_S_:
.text._Z6matMuliPfS_S_:
[----:B------:R-:W-:Y:S01]  /*0000*/  LDC R1, c[0x0][0x37c] ;  /* 0x0000df00ff017b82 */ /* 0x000fe20000000800 */
[----:B------:R-:W0:Y:S07]  /*0010*/  S2R R3, SR_TID.X ;  /* 0x0000000000037919 */ /* 0x000e2e0000002100 */
[----:B------:R-:W1:Y:S01]  /*0020*/  S2UR UR4, SR_CTAID.Y ;  /* 0x00000000000479c3 */ /* 0x000e620000002600 */
[----:B------:R-:W2:Y:S07]  /*0030*/  S2R R9, SR_TID.Y ;  /* 0x0000000000097919 */ /* 0x000eae0000002200 */
[----:B------:R-:W0:Y:S08]  /*0040*/  S2UR UR6, SR_CTAID.X ;  /* 0x00000000000679c3 */ /* 0x000e300000002500 */
[----:B------:R-:W0:Y:S01]  /*0050*/  LDC R4, c[0x0][0x360] ;  /* 0x0000d800ff047b82 */ /* 0x000e220000000800 */
[----:B------:R-:W1:Y:S07]  /*0060*/  LDCU UR5, c[0x0][0x364] ;  /* 0x00006c80ff0577ac */ /* 0x000e6e0008000800 */
[----:B------:R-:W3:Y:S01]  /*0070*/  LDC R0, c[0x0][0x380] ;  /* 0x0000e000ff007b82 */ /* 0x000ee20000000800 */
[----:B-1----:R-:W-:Y:S01]  /*0080*/  UIMAD UR4, UR4, UR5, URZ ;  /* 0x00000005040472a4 */ /* 0x002fe2000f8e02ff */
[----:B0-----:R-:W-:-:S05]  /*0090*/  IMAD R4, R4, UR6, R3 ;  /* 0x0000000604047c24 */ /* 0x001fca000f8e0203 */
[----:B--2---:R-:W-:-:S04]  /*00a0*/  IADD3 R3, PT, PT, R9, UR4, RZ ;  /* 0x0000000409037c10 */ /* 0x004fc8000fffe0ff */
[----:B------:R-:W-:-:S04]  /*00b0*/  VIMNMX R5, PT, PT, R4, R3, !PT ;  /* 0x0000000304057248 */ /* 0x000fc80007fe0100 */
[----:B---3--:R-:W-:-:S13]  /*00c0*/  ISETP.GE.AND P0, PT, R5, R0, PT ;  /* 0x000000000500720c */ /* 0x008fda0003f06270 */
[----:B------:R-:W-:Y:S05]  /*00d0*/  @P0 EXIT ;  /* 0x000000000000094d */ /* 0x000fea0003800000 */
[C---:B------:R-:W-:Y:S01]  /*00e0*/  ISETP.GE.U32.AND P1, PT, R0.reuse, 0x8, PT ;  /* 0x000000080000780c */ /* 0x040fe20003f26070 */
[----:B------:R-:W0:Y:S01]  /*00f0*/  LDCU.64 UR8, c[0x0][0x358] ;  /* 0x00006b00ff0877ac */ /* 0x000e220008000a00 */
[----:B------:R-:W-:Y:S01]  /*0100*/  LOP3.LUT R2, R0, 0x7, RZ, 0xc0, !PT ;  /* 0x0000000700027812 */ /* 0x000fe200078ec0ff */
[----:B------:R-:W-:Y:S02]  /*0110*/  HFMA2 R5, -RZ, RZ, 0, 0 ;  /* 0x00000000ff057431 */ /* 0x000fe400000001ff */
[----:B------:R-:W-:Y:S01]  /*0120*/  IMAD R4, R4, R0, RZ ;  /* 0x0000000004047224 */ /* 0x000fe200078e02ff */
[----:B------:R-:W-:Y:S02]  /*0130*/  MOV R10, RZ ;  /* 0x000000ff000a7202 */ /* 0x000fe40000000f00 */
[----:B------:R-:W-:-:S05]  /*0140*/  ISETP.NE.AND P0, PT, R2, RZ, PT ;  /* 0x000000ff0200720c */ /* 0x000fca0003f05270 */
[----:B------:R-:W-:Y:S08]  /*0150*/  @!P1 BRA `(.L_x_0) ;  /* 0x0000000000fc9947 */ /* 0x000ff00003800000 */
[----:B------:R-:W1:Y:S01]  /*0160*/  LDCU.64 UR6, c[0x0][0x388] ;  /* 0x00007100ff0677ac */ /* 0x000e620008000a00 */
[C---:B------:R-:W-:Y:S01]  /*0170*/  LOP3.LUT R5, R0.reuse, 0x7ffffff8, RZ, 0xc0, !PT ;  /* 0x7ffffff800057812 */ /* 0x040fe200078ec0ff */
[C-C-:B------:R-:W-:Y:S01]  /*0180*/  IMAD R11, R0.reuse, 0x3, R3.reuse ;  /* 0x00000003000b7824 */ /* 0x140fe200078e0203 */
[CC--:B------:R-:W-:Y:S01]  /*0190*/  LEA R7, R0.reuse, R3.reuse, 0x1 ;  /* 0x0000000300077211 */ /* 0x0c0fe200078e08ff */
[C-C-:B------:R-:W-:Y:S01]  /*01a0*/  IMAD R15, R0.reuse, 0x5, R3.reuse ;  /* 0x00000005000f7824 */ /* 0x140fe200078e0203 */
[CC--:B------:R-:W-:Y:S01]  /*01b0*/  LEA R13, R0.reuse, R3.reuse, 0x2 ;  /* 0x00000003000d7211 */ /* 0x0c0fe200078e10ff */
[C-C-:B------:R-:W-:Y:S01]  /*01c0*/  IMAD R17, R0.reuse, 0x6, R3.reuse ;  /* 0x0000000600117824 */ /* 0x140fe200078e0203 */
[----:B------:R-:W-:Y:S01]  /*01d0*/  MOV R10, RZ ;  /* 0x000000ff000a7202 */ /* 0x000fe20000000f00 */
[----:B------:R-:W-:Y:S01]  /*01e0*/  IMAD R25, R0, 0x7, R3 ;  /* 0x0000000700197824 */ /* 0x000fe200078e0203 */
[----:B------:R-:W-:Y:S02]  /*01f0*/  MOV R8, R4 ;  /* 0x0000000400087202 */ /* 0x000fe40000000f00 */
[----:B------:R-:W-:-:S02]  /*0200*/  MOV R29, R3 ;  /* 0x00000003001d7202 */ /* 0x000fc40000000f00 */
[----:B------:R-:W-:Y:S02]  /*0210*/  IADD3 R6, PT, PT, -R5, RZ, RZ ;  /* 0x000000ff05067210 */ /* 0x000fe40007ffe1ff */
[----:B------:R-:W-:Y:S01]  /*0220*/  IADD3 R9, PT, PT, R0, UR4, R9 ;  /* 0x0000000400097c10 */ /* 0x000fe2000fffe009 */
[----:B-1----:R-:W-:-:S04]  /*0230*/  UIADD3 UR5, UP0, UPT, UR6, 0x10, URZ ;  /* 0x0000001006057890 */ /* 0x002fc8000ff1e0ff */
[----:B------:R-:W-:-:S12]  /*0240*/  UIADD3.X UR4, UPT, UPT, URZ, UR7, URZ, UP0, !UPT ;  /* 0x00000007ff047290 */ /* 0x000fd800087fe4ff */
.L_x_1:
[----:B------:R-:W1:Y:S01]  /*0250*/  LDC.64 R18, c[0x0][0x390] ;  /* 0x0000e400ff127b82 */ /* 0x000e620000000a00 */
[----:B------:R-:W-:Y:S02]  /*0260*/  MOV R20, UR5 ;  /* 0x0000000500147c02 */ /* 0x000fe40008000f00 */
[----:B------:R-:W-:-:S03]  /*0270*/  MOV R21, UR4 ;  /* 0x0000000400157c02 */ /* 0x000fc60008000f00 */
[----:B------:R-:W-:-:S05]  /*0280*/  IMAD.WIDE R20, R8, 0x4, R20 ;  /* 0x0000000408147825 */ /* 0x000fca00078e0214 */
[----:B0-----:R-:W2:Y:S04]  /*0290*/  LDG.E R12, desc[UR8][R20.64+-0x10] ;  /* 0xfffff008140c7981 */ /* 0x001ea8000c1e1900 */
[----:B------:R-:W3:Y:S04]  /*02a0*/  LDG.E R14, desc[UR8][R20.64+-0xc] ;  /* 0xfffff408140e7981 */ /* 0x000ee8000c1e1900 */
[----:B------:R-:W4:Y:S01]  /*02b0*/  LDG.E R28, desc[UR8][R20.64+-0x8] ;  /* 0xfffff808141c7981 */ /* 0x000f22000c1e1900 */
[----:B-1----:R-:W-:-:S03]  /*02c0*/  IMAD.WIDE.U32 R22, R29, 0x4, R18 ;  /* 0x000000041d167825 */ /* 0x002fc600078e0012 */
[----:B------:R-:W5:Y:S04]  /*02d0*/  LDG.E R16, desc[UR8][R20.64+-0x4] ;  /* 0xfffffc0814107981 */ /* 0x000f68000c1e1900 */
[----:B------:R-:W2:Y:S01]  /*02e0*/  LDG.E R23, desc[UR8][R22.64] ;  /* 0x0000000816177981 */ /* 0x000ea2000c1e1900 */
[----:B------:R-:W-:-:S04]  /*02f0*/  IMAD.WIDE.U32 R26, R9, 0x4, R18 ;  /* 0x00000004091a7825 */ /* 0x000fc800078e0012 */
[----:B--2---:R-:W-:Y:S01]  /*0300*/  FFMA R10, R12, R23, R10 ;  /* 0x000000170c0a7223 */ /* 0x004fe2000000000a */
[--C-:B------:R-:W-:Y:S01]  /*0310*/  IMAD.WIDE.U32 R22, R7, 0x4, R18.reuse ;  /* 0x0000000407167825 */ /* 0x100fe200078e0012 */
[----:B------:R0:W3:Y:S05]  /*0320*/  LDG.E R12, desc[UR8][R26.64] ;  /* 0x000000081a0c7981 */ /* 0x0000ea000c1e1900 */
[----:B------:R-:W4:Y:S01]  /*0330*/  LDG.E R23, desc[UR8][R22.64] ;  /* 0x0000000816177981 */ /* 0x000f22000c1e1900 */
[----:B0-----:R-:W-:-:S05]  /*0340*/  IMAD.WIDE.U32 R26, R11, 0x4, R18 ;  /* 0x000000040b1a7825 */ /* 0x001fca00078e0012 */
[----:B------:R0:W5:Y:S02]  /*0350*/  LDG.E R24, desc[UR8][R26.64] ;  /* 0x000000081a187981 */ /* 0x000164000c1e1900 */
[----:B0-----:R-:W-:-:S04]  /*0360*/  IMAD.WIDE.U32 R26, R13, 0x4, R18 ;  /* 0x000000040d1a7825 */ /* 0x001fc800078e0012 */
[----:B---3--:R-:W-:Y:S02]  /*0370*/  FFMA R10, R14, R12, R10 ;  /* 0x0000000c0e0a7223 */ /* 0x008fe4000000000a */
[----:B------:R-:W2:Y:S02]  /*0380*/  LDG.E R14, desc[UR8][R20.64+0x4] ;  /* 0x00000408140e7981 */ /* 0x000ea4000c1e1900 */
[----:B----4-:R-:W-:Y:S01]  /*0390*/  FFMA R10, R28, R23, R10 ;  /* 0x000000171c0a7223 */ /* 0x010fe2000000000a */
[----:B------:R-:W-:Y:S01]  /*03a0*/  IMAD.WIDE.U32 R22, R15, 0x4, R18 ;  /* 0x000000040f167825 */ /* 0x000fe200078e0012 */
[----:B------:R-:W3:Y:S04]  /*03b0*/  LDG.E R12, desc[UR8][R20.64+0x8] ;  /* 0x00000808140c7981 */ /* 0x000ee8000c1e1900 */
[----:B------:R-:W4:Y:S01]  /*03c0*/  LDG.E R28, desc[UR8][R20.64+0xc] ;  /* 0x00000c08141c7981 */ /* 0x000f22000c1e1900 */
[----:B-----5:R-:W-:-:S03]  /*03d0*/  FFMA R10, R16, R24, R10 ;  /* 0x00000018100a7223 */ /* 0x020fc6000000000a */
[----:B------:R-:W2:Y:S04]  /*03e0*/  LDG.E R23, desc[UR8][R22.64] ;  /* 0x0000000816177981 */ /* 0x000ea8000c1e1900 */
[----:B------:R0:W5:Y:S04]  /*03f0*/  LDG.E R24, desc[UR8][R26.64] ;  /* 0x000000081a187981 */ /* 0x000168000c1e1900 */
[----:B------:R-:W5:Y:S01]  /*0400*/  LDG.E R16, desc[UR8][R20.64] ;  /* 0x0000000814107981 */ /* 0x000f62000c1e1900 */
[----:B0-----:R-:W-:-:S04]  /*0410*/  IMAD.WIDE.U32 R26, R17, 0x4, R18 ;  /* 0x00000004111a7825 */ /* 0x001fc800078e0012 */
[----:B------:R-:W-:Y:S02]  /*0420*/  IMAD.WIDE.U32 R18, R25, 0x4, R18 ;  /* 0x0000000419127825 */ /* 0x000fe400078e0012 */
[----:B------:R-:W3:Y:S04]  /*0430*/  LDG.E R27, desc[UR8][R26.64] ;  /* 0x000000081a1b7981 */ /* 0x000ee8000c1e1900 */
[----:B------:R-:W4:Y:S01]  /*0440*/  LDG.E R19, desc[UR8][R18.64] ;  /* 0x0000000812137981 */ /* 0x000f22000c1e1900 */
[----:B------:R-:W-:-:S04]  /*0450*/  IADD3 R6, PT, PT, R6, 0x8, RZ ;  /* 0x0000000806067810 */ /* 0x000fc80007ffe0ff */
[----:B------:R-:W-:Y:S02]  /*0460*/  ISETP.NE.AND P1, PT, R6, RZ, PT ;  /* 0x000000ff0600720c */ /* 0x000fe40003f25270 */
[C---:B------:R-:W-:Y:S02]  /*0470*/  LEA R9, R0.reuse, R9, 0x3 ;  /* 0x0000000900097211 */ /* 0x040fe400078e18ff */
[C---:B------:R-:W-:Y:S02]  /*0480*/  LEA R7, R0.reuse, R7, 0x3 ;  /* 0x0000000700077211 */ /* 0x040fe400078e18ff */
[C---:B------:R-:W-:Y:S02]  /*0490*/  LEA R11, R0.reuse, R11, 0x3 ;  /* 0x0000000b000b7211 */ /* 0x040fe400078e18ff */
[C---:B------:R-:W-:Y:S02]  /*04a0*/  LEA R13, R0.reuse, R13, 0x3 ;  /* 0x0000000d000d7211 */ /* 0x040fe400078e18ff */
[----:B------:R-:W-:-:S02]  /*04b0*/  LEA R15, R0, R15, 0x3 ;  /* 0x0000000f000f7211 */ /* 0x000fc400078e18ff */
[C---:B------:R-:W-:Y:S02]  /*04c0*/  LEA R17, R0.reuse, R17, 0x3 ;  /* 0x0000001100117211 */ /* 0x040fe400078e18ff */
[C---:B------:R-:W-:Y:S02]  /*04d0*/  LEA R25, R0.reuse, R25, 0x3 ;  /* 0x0000001900197211 */ /* 0x040fe400078e18ff */
[----:B------:R-:W-:Y:S02]  /*04e0*/  LEA R29, R0, R29, 0x3 ;  /* 0x0000001d001d7211 */ /* 0x000fe400078e18ff */
[----:B------:R-:W-:Y:S01]  /*04f0*/  IADD3 R8, PT, PT, R8, 0x8, RZ ;  /* 0x0000000808087810 */ /* 0x000fe20007ffe0ff */
[----:B-----5:R-:W-:-:S04]  /*0500*/  FFMA R10, R16, R24, R10 ;  /* 0x00000018100a7223 */ /* 0x020fc8000000000a */
[----:B--2---:R-:W-:-:S04]  /*0510*/  FFMA R10, R14, R23, R10 ;  /* 0x000000170e0a7223 */ /* 0x004fc8000000000a */
[----:B---3--:R-:W-:-:S04]  /*0520*/  FFMA R10, R12, R27, R10 ;  /* 0x0000001b0c0a7223 */ /* 0x008fc8000000000a */
[----:B----4-:R-:W-:Y:S01]  /*0530*/  FFMA R10, R28, R19, R10 ;  /* 0x000000131c0a7223 */ /* 0x010fe2000000000a */
[----:B------:R-:W-:Y:S06]  /*0540*/  @P1 BRA `(.L_x_1) ;  /* 0xfffffffc00401947 */ /* 0x000fec000383ffff */
.L_x_0:
[----:B------:R-:W-:Y:S05]  /*0550*/  @!P0 BRA `(.L_x_2) ;  /* 0x0000000000e48947 */ /* 0x000fea0003800000 */
[----:B------:R-:W-:Y:S02]  /*0560*/  ISETP.GE.U32.AND P0, PT, R2, 0x4, PT ;  /* 0x000000040200780c */ /* 0x000fe40003f06070 */
[----:B------:R-:W-:-:S04]  /*0570*/  LOP3.LUT R18, R0, 0x3, RZ, 0xc0, !PT ;  /* 0x0000000300127812 */ /* 0x000fc800078ec0ff */
[----:B------:R-:W-:-:S07]  /*0580*/  ISETP.NE.AND P1, PT, R18, RZ, PT ;  /* 0x000000ff1200720c */ /* 0x000fce0003f25270 */
[----:B------:R-:W-:Y:S06]  /*0590*/  @!P0 BRA `(.L_x_3) ;  /* 0x0000000000648947 */ /* 0x000fec0003800000 */
[----:B------:R-:W1:Y:S01]  /*05a0*/  LDC.64 R6, c[0x0][0x390] ;  /* 0x0000e400ff067b82 */ /* 0x000e620000000a00 */
[----:B------:R-:W-:Y:S01]  /*05b0*/  IMAD R17, R5, R0, R3 ;  /* 0x0000000005117224 */ /* 0x000fe200078e0203 */
[----:B------:R-:W-:-:S04]  /*05c0*/  IADD3 R11, PT, PT, R4, R5, RZ ;  /* 0x00000005040b7210 */ /* 0x000fc80007ffe0ff */
[-C--:B------:R-:W-:Y:S02]  /*05d0*/  IADD3 R15, PT, PT, R17, R0.reuse, RZ ;  /* 0x00000000110f7210 */ /* 0x080fe40007ffe0ff */
[----:B------:R-:W2:Y:S02]  /*05e0*/  LDC.64 R8, c[0x0][0x388] ;  /* 0x0000e200ff087b82 */ /* 0x000ea40000000a00 */
[----:B------:R-:W-:Y:S01]  /*05f0*/  IADD3 R19, PT, PT, R15, R0, RZ ;  /* 0x000000000f137210 */ /* 0x000fe20007ffe0ff */
[----:B-1----:R-:W-:-:S04]  /*0600*/  IMAD.WIDE.U32 R16, R17, 0x4, R6 ;  /* 0x0000000411107825 */ /* 0x002fc800078e0006 */
[----:B------:R-:W-:Y:S02]  /*0610*/  IMAD.WIDE.U32 R14, R15, 0x4, R6 ;  /* 0x000000040f0e7825 */ /* 0x000fe400078e0006 */
[----:B0-----:R-:W3:Y:S02]  /*0620*/  LDG.E R16, desc[UR8][R16.64] ;  /* 0x0000000810107981 */ /* 0x001ee4000c1e1900 */
[----:B--2---:R-:W-:Y:S02]  /*0630*/  IMAD.WIDE R8, R11, 0x4, R8 ;  /* 0x000000040b087825 */ /* 0x004fe400078e0208 */
[----:B------:R-:W2:Y:S02]  /*0640*/  LDG.E R14, desc[UR8][R14.64] ;  /* 0x000000080e0e7981 */ /* 0x000ea4000c1e1900 */
[C-C-:B------:R-:W-:Y:S01]  /*0650*/  IMAD.WIDE.U32 R12, R19.reuse, 0x4, R6.reuse ;  /* 0x00000004130c7825 */ /* 0x140fe200078e0006 */
[----:B------:R-:W-:Y:S01]  /*0660*/  IADD3 R19, PT, PT, R19, R0, RZ ;  /* 0x0000000013137210 */ /* 0x000fe20007ffe0ff */
[----:B------:R-:W3:Y:S04]  /*0670*/  LDG.E R11, desc[UR8][R8.64] ;  /* 0x00000008080b7981 */ /* 0x000ee8000c1e1900 */
[----:B------:R-:W2:Y:S01]  /*0680*/  LDG.E R2, desc[UR8][R8.64+0x4] ;  /* 0x0000040808027981 */ /* 0x000ea2000c1e1900 */
[----:B------:R-:W-:-:S03]  /*0690*/  IMAD.WIDE.U32 R6, R19, 0x4, R6 ;  /* 0x0000000413067825 */ /* 0x000fc600078e0006 */
[----:B------:R-:W4:Y:S04]  /*06a0*/  LDG.E R12, desc[UR8][R12.64] ;  /* 0x000000080c0c7981 */ /* 0x000f28000c1e1900 */
[----:B------:R-:W4:Y:S04]  /*06b0*/  LDG.E R19, desc[UR8][R8.64+0x8] ;  /* 0x0000080808137981 */ /* 0x000f28000c1e1900 */
[----:B------:R-:W5:Y:S04]  /*06c0*/  LDG.E R21, desc[UR8][R8.64+0xc] ;  /* 0x00000c0808157981 */ /* 0x000f68000c1e1900 */
[----:B------:R-:W5:Y:S01]  /*06d0*/  LDG.E R6, desc[UR8][R6.64] ;  /* 0x0000000806067981 */ /* 0x000f62000c1e1900 */
[----:B------:R-:W-:Y:S01]  /*06e0*/  IADD3 R5, PT, PT, R5, 0x4, RZ ;  /* 0x0000000405057810 */ /* 0x000fe20007ffe0ff */
[----:B---3--:R-:W-:-:S04]  /*06f0*/  FFMA R11, R11, R16, R10 ;  /* 0x000000100b0b7223 */ /* 0x008fc8000000000a */
[----:B--2---:R-:W-:-:S04]  /*0700*/  FFMA R2, R2, R14, R11 ;  /* 0x0000000e02027223 */ /* 0x004fc8000000000b */
[----:B----4-:R-:W-:-:S04]  /*0710*/  FFMA R2, R19, R12, R2 ;  /* 0x0000000c13027223 */ /* 0x010fc80000000002 */
[----:B-----5:R-:W-:-:S07]  /*0720*/  FFMA R10, R21, R6, R2 ;  /* 0x00000006150a7223 */ /* 0x020fce0000000002 */
.L_x_3:
[----:B------:R-:W-:Y:S05]  /*0730*/  @!P1 BRA `(.L_x_2) ;  /* 0x00000000006c9947 */ /* 0x000fea0003800000 */
[----:B------:R-:W-:Y:S02]  /*0740*/  ISETP.NE.AND P0, PT, R18, 0x1, PT ;  /* 0x000000011200780c */ /* 0x000fe40003f05270 */
[----:B------:R-:W-:-:S04]  /*0750*/  LOP3.LUT R2, R0, 0x1, RZ, 0xc0, !PT ;  /* 0x0000000100027812 */ /* 0x000fc800078ec0ff */
[----:B------:R-:W-:-:S07]  /*0760*/  ISETP.NE.U32.AND P1, PT, R2, 0x1, PT ;  /* 0x000000010200780c */ /* 0x000fce0003f25070 */
[----:B------:R-:W1:Y:S01]  /*0770*/  @P0 LDC.64 R16, c[0x0][0x390] ;  /* 0x0000e400ff100b82 */ /* 0x000e620000000a00 */
[CC--:B------:R-:W-:Y:S01]  /*0780*/  @P0 IMAD R15, R5.reuse, R0.reuse, R3 ;  /* 0x00000000050f0224 */ /* 0x0c0fe200078e0203 */
[----:B------:R-:W-:Y:S02]  /*0790*/  @P0 IADD3 R11, PT, PT, R4, R5, RZ ;  /* 0x00000005040b0210 */ /* 0x000fe40007ffe0ff */
[----:B------:R-:W-:Y:S02]  /*07a0*/  @P0 IADD3 R5, PT, PT, R5, 0x2, RZ ;  /* 0x0000000205050810 */ /* 0x000fe40007ffe0ff */
[C---:B------:R-:W-:Y:S02]  /*07b0*/  @P0 IADD3 R19, PT, PT, R15.reuse, R0, RZ ;  /* 0x000000000f130210 */ /* 0x040fe40007ffe0ff */
[----:B------:R-:W2:Y:S08]  /*07c0*/  @P0 LDC.64 R6, c[0x0][0x388] ;  /* 0x0000e200ff060b82 */ /* 0x000eb00000000a00 */
[----:B------:R-:W3:Y:S08]  /*07d0*/  @!P1 LDC.64 R12, c[0x0][0x388] ;  /* 0x0000e200ff0c9b82 */ /* 0x000ef00000000a00 */
[----:B------:R-:W4:Y:S01]  /*07e0*/  @!P1 LDC.64 R8, c[0x0][0x390] ;  /* 0x0000e400ff089b82 */ /* 0x000f220000000a00 */
[----:B-1----:R-:W-:-:S04]  /*07f0*/  @P0 IMAD.WIDE.U32 R14, R15, 0x4, R16 ;  /* 0x000000040f0e0825 */ /* 0x002fc800078e0010 */
[----:B------:R-:W-:Y:S02]  /*0800*/  @P0 IMAD.WIDE.U32 R16, R19, 0x4, R16 ;  /* 0x0000000413100825 */ /* 0x000fe400078e0010 */
[----:B0-----:R-:W5:Y:S02]  /*0810*/  @P0 LDG.E R14, desc[UR8][R14.64] ;  /* 0x000000080e0e0981 */ /* 0x001f64000c1e1900 */
[----:B--2---:R-:W-:Y:S01]  /*0820*/  @P0 IMAD.WIDE R6, R11, 0x4, R6 ;  /* 0x000000040b060825 */ /* 0x004fe200078e0206 */
[----:B------:R-:W-:Y:S01]  /*0830*/  @!P1 IADD3 R11, PT, PT, R4, R5, RZ ;  /* 0x00000005040b9210 */ /* 0x000fe20007ffe0ff */
[----:B------:R-:W2:Y:S02]  /*0840*/  @P0 LDG.E R16, desc[UR8][R16.64] ;  /* 0x0000000810100981 */ /* 0x000ea4000c1e1900 */
[----:B------:R-:W-:Y:S02]  /*0850*/  @!P1 IMAD R5, R5, R0, R3 ;  /* 0x0000000005059224 */ /* 0x000fe400078e0203 */
[----:B------:R-:W5:Y:S01]  /*0860*/  @P0 LDG.E R19, desc[UR8][R6.64] ;  /* 0x0000000806130981 */ /* 0x000f62000c1e1900 */
[----:B---3--:R-:W-:-:S03]  /*0870*/  @!P1 IMAD.WIDE R12, R11, 0x4, R12 ;  /* 0x000000040b0c9825 */ /* 0x008fc600078e020c */
[----:B------:R-:W2:Y:S04]  /*0880*/  @P0 LDG.E R0, desc[UR8][R6.64+0x4] ;  /* 0x0000040806000981 */ /* 0x000ea8000c1e1900 */
[----:B------:R-:W3:Y:S01]  /*0890*/  @!P1 LDG.E R13, desc[UR8][R12.64] ;  /* 0x000000080c0d9981 */ /* 0x000ee2000c1e1900 */
[----:B----4-:R-:W-:-:S06]  /*08a0*/  @!P1 IMAD.WIDE.U32 R8, R5, 0x4, R8 ;  /* 0x0000000405089825 */ /* 0x010fcc00078e0008 */
[----:B------:R-:W3:Y:S01]  /*08b0*/  @!P1 LDG.E R8, desc[UR8][R8.64] ;  /* 0x0000000808089981 */ /* 0x000ee2000c1e1900 */
[----:B-----5:R-:W-:-:S04]  /*08c0*/  @P0 FFMA R19, R19, R14, R10 ;  /* 0x0000000e13130223 */ /* 0x020fc8000000000a */
[----:B--2---:R-:W-:-:S04]  /*08d0*/  @P0 FFMA R10, R0, R16, R19 ;  /* 0x00000010000a0223 */ /* 0x004fc80000000013 */
[----:B---3--:R-:W-:-:S07]  /*08e0*/  @!P1 FFMA R10, R13, R8, R10 ;  /* 0x000000080d0a9223 */ /* 0x008fce000000000a */
.L_x_2:
[----:B------:R-:W1:Y:S01]  /*08f0*/  LDC.64 R6, c[0x0][0x398] ;  /* 0x0000e600ff067b82 */ /* 0x000e620000000a00 */
[----:B------:R-:W-:-:S05]  /*0900*/  IADD3 R3, PT, PT, R3, R4, RZ ;  /* 0x0000000403037210 */ /* 0x000fca0007ffe0ff */
[----:B-1----:R-:W-:-:S05]  /*0910*/  IMAD.WIDE R2, R3, 0x4, R6 ;  /* 0x0000000403027825 */ /* 0x002fca00078e0206 */
[----:B0-----:R-:W-:Y:S01]  /*0920*/  STG.E desc[UR8][R2.64], R10 ;  /* 0x0000000a02007986 */ /* 0x001fe2000c101908 */
[----:B------:R-:W-:Y:S05]  /*0930*/  EXIT ;  /* 0x000000000000794d */ /* 0x000fea0003800000 */
.L_x_4:
[----:B------:R-:W-:-:S00]  /*0940*/  BRA `(.L_x_4) ;  /* 0xfffffffc00fc7947 */ /* 0x000fc0000383ffff */
[----:B------:R-:W-:-:S00]  /*0950*/  NOP ;  /* 0x0000000000007918 */ /* 0x000fc00000000000 */
        /* <DEDUP_REMOVED lines=10> */
.L_x_5:


//--------------------- .nv.shared.reserved.0     --------------------------
	.section	.nv.shared.reserved.0,"aw",@nobits
	.weak		__nv_reservedSMEM_offset_0_alias
	.size		__nv_reservedSMEM_offset_0_alias, 0, 64
	.other		__nv_reservedSMEM_offset_0_alias,@"STO_CUDA_RESERVED_SHARED STV_DEFAULT"
__nv_reservedSMEM_offset_0_alias:
	.zero		0
	.zero		64


//--------------------- .nv.constant0._Z6matMuliPfS_S_ --------------------------
	.section	.nv.constant0._Z6matMuliPfS_S_,"a",@progbits
	.sectionflags	@""
	.align	4
.nv.constant0._Z6matMuliPfS_S_:
	.zero		928


//--------------------- SYMBOLS --------------------------

	.type		.nv.reservedSmem.offset0,@object
	.size		.nv.reservedSmem.offset0,0x4
